//
// Generated by NVIDIA NVVM Compiler
//
// Compiler Build ID: CL-36424714
// Cuda compilation tools, release 13.0, V13.0.88
// Based on NVVM 20.0.0
//

.version 9.0
.target sm_100
.address_size 64

	// .globl	_Z21gaussian_splat_kernelPfPKfS1_S1_S1_iiii

.visible .entry _Z21gaussian_splat_kernelPfPKfS1_S1_S1_iiii(
	.param .u64 .ptr .align 1 _Z21gaussian_splat_kernelPfPKfS1_S1_S1_iiii_param_0,
	.param .u64 .ptr .align 1 _Z21gaussian_splat_kernelPfPKfS1_S1_S1_iiii_param_1,
	.param .u64 .ptr .align 1 _Z21gaussian_splat_kernelPfPKfS1_S1_S1_iiii_param_2,
	.param .u64 .ptr .align 1 _Z21gaussian_splat_kernelPfPKfS1_S1_S1_iiii_param_3,
	.param .u64 .ptr .align 1 _Z21gaussian_splat_kernelPfPKfS1_S1_S1_iiii_param_4,
	.param .u32 _Z21gaussian_splat_kernelPfPKfS1_S1_S1_iiii_param_5,
	.param .u32 _Z21gaussian_splat_kernelPfPKfS1_S1_S1_iiii_param_6,
	.param .u32 _Z21gaussian_splat_kernelPfPKfS1_S1_S1_iiii_param_7,
	.param .u32 _Z21gaussian_splat_kernelPfPKfS1_S1_S1_iiii_param_8
)
{
	.reg .pred 	%p<10>;
	.reg .b32 	%r<63>;
	.reg .b32 	%f<170>;
	.reg .b64 	%rd<28>;

	ld.param.u64 	%rd4, [_Z21gaussian_splat_kernelPfPKfS1_S1_S1_iiii_param_1];
	ld.param.u64 	%rd5, [_Z21gaussian_splat_kernelPfPKfS1_S1_S1_iiii_param_2];
	ld.param.u64 	%rd6, [_Z21gaussian_splat_kernelPfPKfS1_S1_S1_iiii_param_3];
	ld.param.u64 	%rd7, [_Z21gaussian_splat_kernelPfPKfS1_S1_S1_iiii_param_4];
	ld.param.u32 	%r22, [_Z21gaussian_splat_kernelPfPKfS1_S1_S1_iiii_param_6];
	ld.param.u32 	%r24, [_Z21gaussian_splat_kernelPfPKfS1_S1_S1_iiii_param_7];
	ld.param.u32 	%r23, [_Z21gaussian_splat_kernelPfPKfS1_S1_S1_iiii_param_8];
	mov.u32 	%r25, %ctaid.x;
	mov.u32 	%r26, %ntid.x;
	mov.u32 	%r27, %tid.x;
	mad.lo.s32 	%r1, %r25, %r26, %r27;
	setp.ge.s32 	%p1, %r1, %r24;
	@%p1 bra 	$L__BB0_12;
	ld.param.u32 	%r55, [_Z21gaussian_splat_kernelPfPKfS1_S1_S1_iiii_param_5];
	cvta.to.global.u64 	%rd8, %rd4;
	cvta.to.global.u64 	%rd9, %rd6;
	cvta.to.global.u64 	%rd10, %rd7;
	cvta.to.global.u64 	%rd11, %rd5;
	shl.b32 	%r28, %r1, 1;
	mul.wide.s32 	%rd12, %r28, 4;
	add.s64 	%rd13, %rd8, %rd12;
	ld.global.f32 	%f1, [%rd13];
	ld.global.f32 	%f2, [%rd13+4];
	shl.b32 	%r29, %r1, 2;
	mul.wide.s32 	%rd14, %r29, 4;
	add.s64 	%rd1, %rd11, %rd14;
	mul.lo.s32 	%r30, %r1, 3;
	mul.wide.s32 	%rd15, %r30, 4;
	add.s64 	%rd16, %rd9, %rd15;
	ld.global.f32 	%f3, [%rd16];
	ld.global.f32 	%f4, [%rd16+4];
	ld.global.f32 	%f5, [%rd16+8];
	mul.wide.s32 	%rd17, %r1, 4;
	add.s64 	%rd18, %rd10, %rd17;
	ld.global.f32 	%f6, [%rd18];
	cvt.rn.f32.s32 	%f9, %r23;
	sub.f32 	%f10, %f1, %f9;
	cvt.rzi.s32.f32 	%r31, %f10;
	max.s32 	%r2, %r31, 0;
	add.f32 	%f11, %f1, %f9;
	cvt.rzi.s32.f32 	%r32, %f11;
	add.s32 	%r33, %r55, -1;
	min.s32 	%r3, %r32, %r33;
	sub.f32 	%f12, %f2, %f9;
	cvt.rzi.s32.f32 	%r34, %f12;
	max.s32 	%r57, %r34, 0;
	add.f32 	%f13, %f2, %f9;
	cvt.rzi.s32.f32 	%r35, %f13;
	add.s32 	%r36, %r22, -1;
	min.s32 	%r5, %r35, %r36;
	setp.gt.s32 	%p2, %r57, %r5;
	@%p2 bra 	$L__BB0_12;
$L__BB0_2:
	mov.u32 	%r6, %r57;
	setp.lt.s32 	%p3, %r3, %r2;
	@%p3 bra 	$L__BB0_11;
	ld.param.u32 	%r56, [_Z21gaussian_splat_kernelPfPKfS1_S1_S1_iiii_param_5];
	sub.s32 	%r37, %r3, %r2;
	setp.lt.u32 	%p4, %r37, 3;
	cvt.rn.f32.u32 	%f14, %r6;
	sub.f32 	%f7, %f14, %f2;
	mul.lo.s32 	%r7, %r6, %r56;
	mov.u32 	%r61, %r2;
	@%p4 bra 	$L__BB0_6;
	add.s32 	%r39, %r37, 1;
	and.b32  	%r40, %r39, -4;
	neg.s32 	%r58, %r40;
	add.s32 	%r41, %r2, %r7;
	mul.lo.s32 	%r59, %r41, 3;
	mov.u32 	%r61, %r2;
$L__BB0_5:
	.pragma "nounroll";
	ld.param.u64 	%rd26, [_Z21gaussian_splat_kernelPfPKfS1_S1_S1_iiii_param_0];
	cvt.rn.f32.u32 	%f15, %r61;
	sub.f32 	%f16, %f15, %f1;
	mul.f32 	%f17, %f16, %f16;
	ld.global.f32 	%f18, [%rd1];
	mul.f32 	%f19, %f7, %f16;
	ld.global.f32 	%f20, [%rd1+4];
	mul.f32 	%f21, %f19, %f20;
	fma.rn.f32 	%f22, %f17, %f18, %f21;
	ld.global.f32 	%f23, [%rd1+8];
	fma.rn.f32 	%f24, %f19, %f23, %f22;
	ld.global.f32 	%f25, [%rd1+12];
	mul.f32 	%f26, %f7, %f7;
	fma.rn.f32 	%f27, %f26, %f25, %f24;
	mul.f32 	%f28, %f27, 0fBF000000;
	mul.f32 	%f29, %f28, 0f3FB8AA3B;
	ex2.approx.f32 	%f30, %f29;
	mul.f32 	%f31, %f6, %f30;
	cvta.to.global.u64 	%rd19, %rd26;
	mul.wide.s32 	%rd20, %r59, 4;
	add.s64 	%rd21, %rd19, %rd20;
	mul.f32 	%f32, %f3, %f31;
	atom.global.add.f32 	%f33, [%rd21], %f32;
	mul.f32 	%f34, %f4, %f31;
	atom.global.add.f32 	%f35, [%rd21+4], %f34;
	mul.f32 	%f36, %f5, %f31;
	atom.global.add.f32 	%f37, [%rd21+8], %f36;
	add.s32 	%r42, %r61, 1;
	cvt.rn.f32.u32 	%f38, %r42;
	sub.f32 	%f39, %f38, %f1;
	mul.f32 	%f40, %f39, %f39;
	ld.global.f32 	%f41, [%rd1];
	mul.f32 	%f42, %f7, %f39;
	ld.global.f32 	%f43, [%rd1+4];
	mul.f32 	%f44, %f42, %f43;
	fma.rn.f32 	%f45, %f40, %f41, %f44;
	ld.global.f32 	%f46, [%rd1+8];
	fma.rn.f32 	%f47, %f42, %f46, %f45;
	ld.global.f32 	%f48, [%rd1+12];
	fma.rn.f32 	%f49, %f26, %f48, %f47;
	mul.f32 	%f50, %f49, 0fBF000000;
	mul.f32 	%f51, %f50, 0f3FB8AA3B;
	ex2.approx.f32 	%f52, %f51;
	mul.f32 	%f53, %f6, %f52;
	mul.f32 	%f54, %f3, %f53;
	atom.global.add.f32 	%f55, [%rd21+12], %f54;
	mul.f32 	%f56, %f4, %f53;
	atom.global.add.f32 	%f57, [%rd21+16], %f56;
	mul.f32 	%f58, %f5, %f53;
	atom.global.add.f32 	%f59, [%rd21+20], %f58;
	add.s32 	%r43, %r61, 2;
	cvt.rn.f32.u32 	%f60, %r43;
	sub.f32 	%f61, %f60, %f1;
	mul.f32 	%f62, %f61, %f61;
	ld.global.f32 	%f63, [%rd1];
	mul.f32 	%f64, %f7, %f61;
	ld.global.f32 	%f65, [%rd1+4];
	mul.f32 	%f66, %f64, %f65;
	fma.rn.f32 	%f67, %f62, %f63, %f66;
	ld.global.f32 	%f68, [%rd1+8];
	fma.rn.f32 	%f69, %f64, %f68, %f67;
	ld.global.f32 	%f70, [%rd1+12];
	fma.rn.f32 	%f71, %f26, %f70, %f69;
	mul.f32 	%f72, %f71, 0fBF000000;
	mul.f32 	%f73, %f72, 0f3FB8AA3B;
	ex2.approx.f32 	%f74, %f73;
	mul.f32 	%f75, %f6, %f74;
	mul.f32 	%f76, %f3, %f75;
	atom.global.add.f32 	%f77, [%rd21+24], %f76;
	mul.f32 	%f78, %f4, %f75;
	atom.global.add.f32 	%f79, [%rd21+28], %f78;
	mul.f32 	%f80, %f5, %f75;
	atom.global.add.f32 	%f81, [%rd21+32], %f80;
	add.s32 	%r44, %r61, 3;
	cvt.rn.f32.u32 	%f82, %r44;
	sub.f32 	%f83, %f82, %f1;
	mul.f32 	%f84, %f83, %f83;
	ld.global.f32 	%f85, [%rd1];
	mul.f32 	%f86, %f7, %f83;
	ld.global.f32 	%f87, [%rd1+4];
	mul.f32 	%f88, %f86, %f87;
	fma.rn.f32 	%f89, %f84, %f85, %f88;
	ld.global.f32 	%f90, [%rd1+8];
	fma.rn.f32 	%f91, %f86, %f90, %f89;
	ld.global.f32 	%f92, [%rd1+12];
	fma.rn.f32 	%f93, %f26, %f92, %f91;
	mul.f32 	%f94, %f93, 0fBF000000;
	mul.f32 	%f95, %f94, 0f3FB8AA3B;
	ex2.approx.f32 	%f96, %f95;
	mul.f32 	%f97, %f6, %f96;
	mul.f32 	%f98, %f3, %f97;
	atom.global.add.f32 	%f99, [%rd21+36], %f98;
	mul.f32 	%f100, %f4, %f97;
	atom.global.add.f32 	%f101, [%rd21+40], %f100;
	mul.f32 	%f102, %f5, %f97;
	atom.global.add.f32 	%f103, [%rd21+44], %f102;
	add.s32 	%r61, %r61, 4;
	add.s32 	%r59, %r59, 12;
	add.s32 	%r58, %r58, 4;
	setp.ne.s32 	%p5, %r58, 0;
	@%p5 bra 	$L__BB0_5;
$L__BB0_6:
	ld.param.u64 	%rd27, [_Z21gaussian_splat_kernelPfPKfS1_S1_S1_iiii_param_0];
	cvta.to.global.u64 	%rd2, %rd27;
	mul.f32 	%f8, %f7, %f7;
	sub.s32 	%r46, %r3, %r2;
	add.s32 	%r47, %r46, 1;
	and.b32  	%r45, %r47, 3;
	setp.eq.s32 	%p6, %r45, 0;
	@%p6 bra 	$L__BB0_11;
	setp.eq.s32 	%p7, %r45, 1;
	@%p7 bra 	$L__BB0_9;
	cvt.rn.f32.u32 	%f104, %r61;
	sub.f32 	%f105, %f104, %f1;
	mul.f32 	%f106, %f105, %f105;
	ld.global.f32 	%f107, [%rd1];
	mul.f32 	%f108, %f7, %f105;
	ld.global.f32 	%f109, [%rd1+4];
	mul.f32 	%f110, %f108, %f109;
	fma.rn.f32 	%f111, %f106, %f107, %f110;
	ld.global.f32 	%f112, [%rd1+8];
	fma.rn.f32 	%f113, %f108, %f112, %f111;
	ld.global.f32 	%f114, [%rd1+12];
	fma.rn.f32 	%f115, %f8, %f114, %f113;
	mul.f32 	%f116, %f115, 0fBF000000;
	mul.f32 	%f117, %f116, 0f3FB8AA3B;
	ex2.approx.f32 	%f118, %f117;
	mul.f32 	%f119, %f6, %f118;
	add.s32 	%r48, %r61, %r7;
	mul.lo.s32 	%r49, %r48, 3;
	mul.wide.s32 	%rd22, %r49, 4;
	add.s64 	%rd23, %rd2, %rd22;
	mul.f32 	%f120, %f3, %f119;
	atom.global.add.f32 	%f121, [%rd23], %f120;
	mul.f32 	%f122, %f4, %f119;
	atom.global.add.f32 	%f123, [%rd23+4], %f122;
	mul.f32 	%f124, %f5, %f119;
	atom.global.add.f32 	%f125, [%rd23+8], %f124;
	add.s32 	%r50, %r61, 1;
	cvt.rn.f32.u32 	%f126, %r50;
	sub.f32 	%f127, %f126, %f1;
	mul.f32 	%f128, %f127, %f127;
	ld.global.f32 	%f129, [%rd1];
	mul.f32 	%f130, %f7, %f127;
	ld.global.f32 	%f131, [%rd1+4];
	mul.f32 	%f132, %f130, %f131;
	fma.rn.f32 	%f133, %f128, %f129, %f132;
	ld.global.f32 	%f134, [%rd1+8];
	fma.rn.f32 	%f135, %f130, %f134, %f133;
	ld.global.f32 	%f136, [%rd1+12];
	fma.rn.f32 	%f137, %f8, %f136, %f135;
	mul.f32 	%f138, %f137, 0fBF000000;
	mul.f32 	%f139, %f138, 0f3FB8AA3B;
	ex2.approx.f32 	%f140, %f139;
	mul.f32 	%f141, %f6, %f140;
	mul.f32 	%f142, %f3, %f141;
	atom.global.add.f32 	%f143, [%rd23+12], %f142;
	mul.f32 	%f144, %f4, %f141;
	atom.global.add.f32 	%f145, [%rd23+16], %f144;
	mul.f32 	%f146, %f5, %f141;
	atom.global.add.f32 	%f147, [%rd23+20], %f146;
	add.s32 	%r61, %r61, 2;
$L__BB0_9:
	and.b32  	%r52, %r46, 1;
	setp.eq.b32 	%p8, %r52, 1;
	@%p8 bra 	$L__BB0_11;
	cvt.rn.f32.u32 	%f148, %r61;
	sub.f32 	%f149, %f148, %f1;
	mul.f32 	%f150, %f149, %f149;
	ld.global.f32 	%f151, [%rd1];
	mul.f32 	%f152, %f7, %f149;
	ld.global.f32 	%f153, [%rd1+4];
	mul.f32 	%f154, %f152, %f153;
	fma.rn.f32 	%f155, %f150, %f151, %f154;
	ld.global.f32 	%f156, [%rd1+8];
	fma.rn.f32 	%f157, %f152, %f156, %f155;
	ld.global.f32 	%f158, [%rd1+12];
	fma.rn.f32 	%f159, %f8, %f158, %f157;
	mul.f32 	%f160, %f159, 0fBF000000;
	mul.f32 	%f161, %f160, 0f3FB8AA3B;
	ex2.approx.f32 	%f162, %f161;
	mul.f32 	%f163, %f6, %f162;
	add.s32 	%r53, %r61, %r7;
	mul.lo.s32 	%r54, %r53, 3;
	mul.wide.s32 	%rd24, %r54, 4;
	add.s64 	%rd25, %rd2, %rd24;
	mul.f32 	%f164, %f3, %f163;
	atom.global.add.f32 	%f165, [%rd25], %f164;
	mul.f32 	%f166, %f4, %f163;
	atom.global.add.f32 	%f167, [%rd25+4], %f166;
	mul.f32 	%f168, %f5, %f163;
	atom.global.add.f32 	%f169, [%rd25+8], %f168;
$L__BB0_11:
	add.s32 	%r57, %r6, 1;
	setp.ne.s32 	%p9, %r6, %r5;
	@%p9 bra 	$L__BB0_2;
$L__BB0_12:
	ret;

}


// ===== COMPILED SASS (sm_100) =====

	.target	sm_100

	.elftype	@"ET_EXEC"


//--------------------- .note.nv.tkinfo           --------------------------
	.section	.note.nv.tkinfo,"",@"SHT_NOTE"
	.sectionflags	@"SHF_NOTE_NV_TKINFO"
	.tkinfo
        /*0018*/ 	.word	0x00000002
        /*0030*/ 	.string	""
        /*0030*/ 	.string	"ptxas"
        /*0030*/ 	.string	"Cuda compilation tools, release 13.0, V13.0.88"
        /*0030*/ 	.string	"Build cuda_13.0.r13.0/compiler.36424714_0"
        /*0030*/ 	.string	"-arch sm_100 -m 64 "



//--------------------- .note.nv.cuinfo           --------------------------
	.section	.note.nv.cuinfo,"",@"SHT_NOTE"
	.sectionflags	@"SHF_NOTE_NV_CUINFO"
        /*0018*/ 	.short	0x0002
        /*001a*/ 	.short	0x0064
        /*001c*/ 	.short	0x0082
	.zero		2


//--------------------- .nv.info                  --------------------------
	.section	.nv.info,"",@"SHT_CUDA_INFO"
	.align	4


	//----- nvinfo : EIATTR_REGCOUNT
	.align		4
        /*0000*/ 	.byte	0x04, 0x2f
        /*0002*/ 	.short	(.L_1 - .L_0)
	.align		4
.L_0:
        /*0004*/ 	.word	index@(_Z21gaussian_splat_kernelPfPKfS1_S1_S1_iiii)
        /*0008*/ 	.word	0x00000020


	//----- nvinfo : EIATTR_FRAME_SIZE
	.align		4
.L_1:
        /*000c*/ 	.byte	0x04, 0x11
        /*000e*/ 	.short	(.L_3 - .L_2)
	.align		4
.L_2:
        /*0010*/ 	.word	index@(_Z21gaussian_splat_kernelPfPKfS1_S1_S1_iiii)
        /*0014*/ 	.word	0x00000000


	//----- nvinfo : EIATTR_MIN_STACK_SIZE
	.align		4
.L_3:
        /*0018*/ 	.byte	0x04, 0x12
        /*001a*/ 	.short	(.L_5 - .L_4)
	.align		4
.L_4:
        /*001c*/ 	.word	index@(_Z21gaussian_splat_kernelPfPKfS1_S1_S1_iiii)
        /*0020*/ 	.word	0x00000000
.L_5:


//--------------------- .nv.compat                --------------------------
	.section	.nv.compat,"",@"SHT_CUDA_COMPAT_INFO"
	.align	4
        /*0000*/ 	.byte	0x02, 0x09, 0x00, 0x00, 0x02, 0x02, 0x01, 0x00, 0x02, 0x05, 0x05, 0x00, 0x03, 0x07, 0x01, 0x01
        /*0010*/ 	.byte	0x02, 0x03, 0x00, 0x00, 0x02, 0x06, 0x01, 0x00, 0x04, 0x0b, 0x08, 0x00, 0x01, 0x00, 0x00, 0x00
        /*0020*/ 	.byte	0x00, 0x00, 0x00, 0x00


//--------------------- .nv.info._Z21gaussian_splat_kernelPfPKfS1_S1_S1_iiii --------------------------
	.section	.nv.info._Z21gaussian_splat_kernelPfPKfS1_S1_S1_iiii,"",@"SHT_CUDA_INFO"
	.sectionflags	@""
	.align	4


	//----- nvinfo : EIATTR_CUDA_API_VERSION
	.align		4
        /*0000*/ 	.byte	0x04, 0x37
        /*0002*/ 	.short	(.L_7 - .L_6)
.L_6:
        /*0004*/ 	.word	0x00000082


	//----- nvinfo : EIATTR_KPARAM_INFO
	.align		4
.L_7:
        /*0008*/ 	.byte	0x04, 0x17
        /*000a*/ 	.short	(.L_9 - .L_8)
.L_8:
        /*000c*/ 	.word	0x00000000
        /*0010*/ 	.short	0x0008
        /*0012*/ 	.short	0x0034
        /*0014*/ 	.byte	0x00, 0xf0, 0x11, 0x00


	//----- nvinfo : EIATTR_KPARAM_INFO
	.align		4
.L_9:
        /*0018*/ 	.byte	0x04, 0x17
        /*001a*/ 	.short	(.L_11 - .L_10)
.L_10:
        /*001c*/ 	.word	0x00000000
        /*0020*/ 	.short	0x0007
        /*0022*/ 	.short	0x0030
        /*0024*/ 	.byte	0x00, 0xf0, 0x11, 0x00


	//----- nvinfo : EIATTR_KPARAM_INFO
	.align		4
.L_11:
        /*0028*/ 	.byte	0x04, 0x17
        /*002a*/ 	.short	(.L_13 - .L_12)
.L_12:
        /*002c*/ 	.word	0x00000000
        /*0030*/ 	.short	0x0006
        /*0032*/ 	.short	0x002c
        /*0034*/ 	.byte	0x00, 0xf0, 0x11, 0x00


	//----- nvinfo : EIATTR_KPARAM_INFO
	.align		4
.L_13:
        /*0038*/ 	.byte	0x04, 0x17
        /*003a*/ 	.short	(.L_15 - .L_14)
.L_14:
        /*003c*/ 	.word	0x00000000
        /*0040*/ 	.short	0x0005
        /*0042*/ 	.short	0x0028
        /*0044*/ 	.byte	0x00, 0xf0, 0x11, 0x00


	//----- nvinfo : EIATTR_KPARAM_INFO
	.align		4
.L_15:
        /*0048*/ 	.byte	0x04, 0x17
        /*004a*/ 	.short	(.L_17 - .L_16)
.L_16:
        /*004c*/ 	.word	0x00000000
        /*0050*/ 	.short	0x0004
        /*0052*/ 	.short	0x0020
        /*0054*/ 	.byte	0x00, 0xf5, 0x21, 0x00


	//----- nvinfo : EIATTR_KPARAM_INFO
	.align		4
.L_17:
        /*0058*/ 	.byte	0x04, 0x17
        /*005a*/ 	.short	(.L_19 - .L_18)
.L_18:
        /*005c*/ 	.word	0x00000000
        /*0060*/ 	.short	0x0003
        /*0062*/ 	.short	0x0018
        /*0064*/ 	.byte	0x00, 0xf5, 0x21, 0x00


	//----- nvinfo : EIATTR_KPARAM_INFO
	.align		4
.L_19:
        /*0068*/ 	.byte	0x04, 0x17
        /*006a*/ 	.short	(.L_21 - .L_20)
.L_20:
        /*006c*/ 	.word	0x00000000
        /*0070*/ 	.short	0x0002
        /*0072*/ 	.short	0x0010
        /*0074*/ 	.byte	0x00, 0xf5, 0x21, 0x00


	//----- nvinfo : EIATTR_KPARAM_INFO
	.align		4
.L_21:
        /*0078*/ 	.byte	0x04, 0x17
        /*007a*/ 	.short	(.L_23 - .L_22)
.L_22:
        /*007c*/ 	.word	0x00000000
        /*0080*/ 	.short	0x0001
        /*0082*/ 	.short	0x0008
        /*0084*/ 	.byte	0x00, 0xf5, 0x21, 0x00


	//----- nvinfo : EIATTR_KPARAM_INFO
	.align		4
.L_23:
        /*0088*/ 	.byte	0x04, 0x17
        /*008a*/ 	.short	(.L_25 - .L_24)
.L_24:
        /*008c*/ 	.word	0x00000000
        /*0090*/ 	.short	0x0000
        /*0092*/ 	.short	0x0000
        /*0094*/ 	.byte	0x00, 0xf5, 0x21, 0x00


	//----- nvinfo : EIATTR_SPARSE_MMA_MASK
	.align		4
.L_25:
        /*0098*/ 	.byte	0x03, 0x50
        /*009a*/ 	.short	0x0000


	//----- nvinfo : EIATTR_MAXREG_COUNT
	.align		4
        /*009c*/ 	.byte	0x03, 0x1b
        /*009e*/ 	.short	0x00ff


	//----- nvinfo : EIATTR_MERCURY_ISA_VERSION
	.align		4
        /*00a0*/ 	.byte	0x03, 0x5f
        /*00a2*/ 	.short	0x0101


	//----- nvinfo : EIATTR_VRC_CTA_INIT_COUNT
	.align		4
        /*00a4*/ 	.byte	0x02, 0x4a
	.zero		1
	.zero		1


	//----- nvinfo : EIATTR_EXIT_INSTR_OFFSETS
	.align		4
        /*00a8*/ 	.byte	0x04, 0x1c
        /*00aa*/ 	.short	(.L_27 - .L_26)


	//   ....[0]....
.L_26:
        /*00ac*/ 	.word	0x00000070


	//   ....[1]....
        /*00b0*/ 	.word	0x000001d0


	//   ....[2]....
        /*00b4*/ 	.word	0x00001120


	//----- nvinfo : EIATTR_CRS_STACK_SIZE
	.align		4
.L_27:
        /*00b8*/ 	.byte	0x04, 0x1e
        /*00ba*/ 	.short	(.L_29 - .L_28)
.L_28:
        /*00bc*/ 	.word	0x00000000


	//----- nvinfo : EIATTR_CBANK_PARAM_SIZE
	.align		4
.L_29:
        /*00c0*/ 	.byte	0x03, 0x19
        /*00c2*/ 	.short	0x0038


	//----- nvinfo : EIATTR_PARAM_CBANK
	.align		4
        /*00c4*/ 	.byte	0x04, 0x0a
        /*00c6*/ 	.short	(.L_31 - .L_30)
	.align		4
.L_30:
        /*00c8*/ 	.word	index@(.nv.constant0._Z21gaussian_splat_kernelPfPKfS1_S1_S1_iiii)
        /*00cc*/ 	.short	0x0380
        /*00ce*/ 	.short	0x0038


	//----- nvinfo : EIATTR_SW_WAR
	.align		4
.L_31:
        /*00d0*/ 	.byte	0x04, 0x36
        /*00d2*/ 	.short	(.L_33 - .L_32)
.L_32:
        /*00d4*/ 	.word	0x00000008
.L_33:


//--------------------- .nv.callgraph             --------------------------
	.section	.nv.callgraph,"",@"SHT_CUDA_CALLGRAPH"
	.align	4
	.sectionentsize	8
	.align		4
        /*0000*/ 	.word	0x00000000
	.align		4
        /*0004*/ 	.word	0xffffffff
	.align		4
        /*0008*/ 	.word	0x00000000
	.align		4
        /*000c*/ 	.word	0xfffffffe
	.align		4
        /*0010*/ 	.word	0x00000000
	.align		4
        /*0014*/ 	.word	0xfffffffd
	.align		4
        /*0018*/ 	.word	0x00000000
	.align		4
        /*001c*/ 	.word	0xfffffffc


//--------------------- .text._Z21gaussian_splat_kernelPfPKfS1_S1_S1_iiii --------------------------
	.section	.text._Z21gaussian_splat_kernelPfPKfS1_S1_S1_iiii,"ax",@progbits
	.align	128
        .global         _Z21gaussian_splat_kernelPfPKfS1_S1_S1_iiii
        .type           _Z21gaussian_splat_kernelPfPKfS1_S1_S1_iiii,@function
        .size           _Z21gaussian_splat_kernelPfPKfS1_S1_S1_iiii,(.L_x_9 - _Z21gaussian_splat_kernelPfPKfS1_S1_S1_iiii)
        .other          _Z21gaussian_splat_kernelPfPKfS1_S1_S1_iiii,@"STO_CUDA_ENTRY STV_DEFAULT"
_Z21gaussian_splat_kernelPfPKfS1_S1_S1_iiii:
.text._Z21gaussian_splat_kernelPfPKfS1_S1_S1_iiii:
[----:B------:R-:W-:Y:S01]  /*0000*/  LDC R1, c[0x0][0x37c] ;  /* 0x0000df00ff017b82 */ /* 0x000fe20000000800 */
[----:B------:R-:W0:Y:S07]  /*0010*/  S2R R3, SR_TID.X ;  /* 0x0000000000037919 */ /* 0x000e2e0000002100 */
[----:B------:R-:W0:Y:S01]  /*0020*/  S2UR UR4, SR_CTAID.X ;  /* 0x00000000000479c3 */ /* 0x000e220000002500 */
[----:B------:R-:W1:Y:S07]  /*0030*/  LDCU UR5, c[0x0][0x3b0] ;  /* 0x00007600ff0577ac */ /* 0x000e6e0008000800 */
[----:B------:R-:W0:Y:S02]  /*0040*/  LDC R4, c[0x0][0x360] ;  /* 0x0000d800ff047b82 */ /* 0x000e240000000800 */
[----:B0-----:R-:W-:-:S05]  /*0050*/  IMAD R4, R4, UR4, R3 ;  /* 0x0000000404047c24 */ /* 0x001fca000f8e0203 */
[----:B-1----:R-:W-:-:S13]  /*0060*/  ISETP.GE.AND P0, PT, R4, UR5, PT ;  /* 0x0000000504007c0c */ /* 0x002fda000bf06270 */
[----:B------:R-:W-:Y:S05]  /*0070*/  @P0 EXIT ;  /* 0x000000000000094d */ /* 0x000fea0003800000 */
[----:B------:R-:W0:Y:S01]  /*0080*/  LDC.64 R2, c[0x0][0x388] ;  /* 0x0000e200ff027b82 */ /* 0x000e220000000a00 */
[----:B------:R-:W1:Y:S01]  /*0090*/  LDCU.64 UR4, c[0x0][0x358] ;  /* 0x00006b00ff0477ac */ /* 0x000e620008000a00 */
[----:B------:R-:W-:Y:S01]  /*00a0*/  SHF.L.U32 R5, R4, 0x1, RZ ;  /* 0x0000000104057819 */ /* 0x000fe200000006ff */
[----:B------:R-:W2:Y:S05]  /*00b0*/  LDCU UR6, c[0x0][0x3b4] ;  /* 0x00007680ff0677ac */ /* 0x000eaa0008000800 */
[----:B------:R-:W3:Y:S08]  /*00c0*/  LDC.64 R12, c[0x0][0x3a8] ;  /* 0x0000ea00ff0c7b82 */ /* 0x000ef00000000a00 */
[----:B------:R-:W4:Y:S01]  /*00d0*/  LDC.64 R16, c[0x0][0x398] ;  /* 0x0000e600ff107b82 */ /* 0x000f220000000a00 */
[----:B0-----:R-:W-:-:S07]  /*00e0*/  IMAD.WIDE R2, R5, 0x4, R2 ;  /* 0x0000000405027825 */ /* 0x001fce00078e0202 */
[----:B------:R-:W0:Y:S01]  /*00f0*/  LDC.64 R18, c[0x0][0x3a0] ;  /* 0x0000e800ff127b82 */ /* 0x000e220000000a00 */
[----:B-1----:R-:W3:Y:S01]  /*0100*/  LDG.E R0, desc[UR4][R2.64+0x4] ;  /* 0x0000040402007981 */ /* 0x002ee2000c1e1900 */
[----:B--2---:R-:W-:-:S03]  /*0110*/  I2FP.F32.S32 R5, UR6 ;  /* 0x0000000600057c45 */ /* 0x004fc60008201400 */
[----:B------:R1:W5:Y:S01]  /*0120*/  LDG.E R6, desc[UR4][R2.64] ;  /* 0x0000000402067981 */ /* 0x000362000c1e1900 */
[----:B------:R-:W-:-:S05]  /*0130*/  LEA R9, R4, R4, 0x1 ;  /* 0x0000000404097211 */ /* 0x000fca00078e08ff */
[----:B----4-:R-:W-:-:S04]  /*0140*/  IMAD.WIDE R16, R9, 0x4, R16 ;  /* 0x0000000409107825 */ /* 0x010fc800078e0210 */
[----:B0-----:R-:W-:-:S04]  /*0150*/  IMAD.WIDE R18, R4, 0x4, R18 ;  /* 0x0000000404127825 */ /* 0x001fc800078e0212 */
[C-C-:B---3--:R-:W-:Y:S01]  /*0160*/  FADD R10, R0.reuse, R5.reuse ;  /* 0x00000005000a7221 */ /* 0x148fe20000000000 */
[----:B------:R-:W-:-:S05]  /*0170*/  FADD R8, R0, -R5 ;  /* 0x8000000500087221 */ /* 0x000fca0000000000 */
[----:B------:R-:W0:Y:S08]  /*0180*/  F2I.TRUNC.NTZ R10, R10 ;  /* 0x0000000a000a7305 */ /* 0x000e30000020f100 */
[----:B------:R-:W2:Y:S01]  /*0190*/  F2I.TRUNC.NTZ R8, R8 ;  /* 0x0000000800087305 */ /* 0x000ea2000020f100 */
[----:B0-----:R-:W-:Y:S02]  /*01a0*/  VIADDMNMX R7, R13, 0xffffffff, R10, PT ;  /* 0xffffffff0d077846 */ /* 0x001fe4000380010a */
[----:B--2---:R-:W-:-:S04]  /*01b0*/  VIMNMX R14, PT, PT, RZ, R8, !PT ;  /* 0x00000008ff0e7248 */ /* 0x004fc80007fe0100 */
[----:B------:R-:W-:-:S13]  /*01c0*/  ISETP.GT.AND P0, PT, R14, R7, PT ;  /* 0x000000070e00720c */ /* 0x000fda0003f04270 */
[----:B-1----:R-:W-:Y:S05]  /*01d0*/  @P0 EXIT ;  /* 0x000000000000094d */ /* 0x002fea0003800000 */
[----:B------:R0:W5:Y:S01]  /*01e0*/  LDG.E R8, desc[UR4][R16.64] ;  /* 0x0000000410087981 */ /* 0x000162000c1e1900 */
[----:B------:R-:W1:Y:S03]  /*01f0*/  LDC.64 R2, c[0x0][0x390] ;  /* 0x0000e400ff027b82 */ /* 0x000e660000000a00 */
[----:B------:R0:W5:Y:S04]  /*0200*/  LDG.E R9, desc[UR4][R16.64+0x4] ;  /* 0x0000040410097981 */ /* 0x000168000c1e1900 */
[----:B------:R0:W5:Y:S04]  /*0210*/  LDG.E R10, desc[UR4][R16.64+0x8] ;  /* 0x00000804100a7981 */ /* 0x000168000c1e1900 */
[----:B------:R0:W5:Y:S02]  /*0220*/  LDG.E R11, desc[UR4][R18.64] ;  /* 0x00000004120b7981 */ /* 0x000164000c1e1900 */
[C-C-:B-----5:R-:W-:Y:S01]  /*0230*/  FADD R20, R6.reuse, R5.reuse ;  /* 0x0000000506147221 */ /* 0x160fe20000000000 */
[----:B------:R-:W-:Y:S01]  /*0240*/  FADD R15, R6, -R5 ;  /* 0x80000005060f7221 */ /* 0x000fe20000000000 */
[----:B------:R-:W-:-:S02]  /*0250*/  SHF.L.U32 R5, R4, 0x2, RZ ;  /* 0x0000000204057819 */ /* 0x000fc400000006ff */
[----:B------:R-:W2:Y:S08]  /*0260*/  F2I.TRUNC.NTZ R21, R20 ;  /* 0x0000001400157305 */ /* 0x000eb0000020f100 */
[----:B------:R-:W3:Y:S01]  /*0270*/  F2I.TRUNC.NTZ R13, R15 ;  /* 0x0000000f000d7305 */ /* 0x000ee2000020f100 */
[----:B-1----:R-:W-:Y:S01]  /*0280*/  IMAD.WIDE R2, R5, 0x4, R2 ;  /* 0x0000000405027825 */ /* 0x002fe200078e0202 */
[----:B--2---:R-:W-:-:S02]  /*0290*/  VIADDMNMX R12, R12, 0xffffffff, R21, PT ;  /* 0xffffffff0c0c7846 */ /* 0x004fc40003800115 */
[----:B0--3--:R-:W-:-:S07]  /*02a0*/  VIMNMX R13, PT, PT, RZ, R13, !PT ;  /* 0x0000000dff0d7248 */ /* 0x009fce0007fe0100 */
.L_x_7:
[----:B------:R-:W-:Y:S01]  /*02b0*/  ISETP.GE.AND P0, PT, R12, R13, PT ;  /* 0x0000000d0c00720c */ /* 0x000fe20003f06270 */
[----:B------:R-:W-:-:S12]  /*02c0*/  BSSY.RECONVERGENT B0, `(.L_x_0) ;  /* 0x00000e2000007945 */ /* 0x000fd80003800200 */
[----:B01----:R-:W-:Y:S05]  /*02d0*/  @!P0 BRA `(.L_x_1) ;  /* 0x0000000c00808947 */ /* 0x003fea0003800000 */
[----:B------:R-:W-:Y:S01]  /*02e0*/  IADD3 R16, PT, PT, -R13, R12, RZ ;  /* 0x0000000c0d107210 */ /* 0x000fe20007ffe1ff */
[----:B------:R-:W-:Y:S01]  /*02f0*/  BSSY.RECONVERGENT B1, `(.L_x_2) ;  /* 0x000007c000017945 */ /* 0x000fe20003800200 */
[----:B------:R-:W-:Y:S02]  /*0300*/  I2FP.F32.U32 R15, R14 ;  /* 0x0000000e000f7245 */ /* 0x000fe40000201000 */
[----:B------:R-:W-:Y:S02]  /*0310*/  ISETP.GE.U32.AND P0, PT, R16, 0x3, PT ;  /* 0x000000031000780c */ /* 0x000fe40003f06070 */
[----:B------:R-:W-:Y:S01]  /*0320*/  MOV R17, R13 ;  /* 0x0000000d00117202 */ /* 0x000fe20000000f00 */
[----:B------:R-:W-:-:S10]  /*0330*/  FADD R15, -R0, R15 ;  /* 0x0000000f000f7221 */ /* 0x000fd40000000100 */
[----:B------:R-:W-:Y:S05]  /*0340*/  @!P0 BRA `(.L_x_3) ;  /* 0x0000000400d88947 */ /* 0x000fea0003800000 */
[----:B------:R-:W0:Y:S01]  /*0350*/  LDCU UR6, c[0x0][0x3a8] ;  /* 0x00007500ff0677ac */ /* 0x000e220008000800 */
[----:B------:R-:W-:Y:S01]  /*0360*/  IADD3 R4, PT, PT, R16, 0x1, RZ ;  /* 0x0000000110047810 */ /* 0x000fe20007ffe0ff */
[----:B------:R-:W-:Y:S01]  /*0370*/  FMUL R18, R15, R15 ;  /* 0x0000000f0f127220 */ /* 0x000fe20000400000 */
[----:B------:R-:W-:Y:S02]  /*0380*/  MOV R17, R13 ;  /* 0x0000000d00117202 */ /* 0x000fe40000000f00 */
[----:B------:R-:W-:-:S04]  /*0390*/  LOP3.LUT R4, R4, 0xfffffffc, RZ, 0xc0, !PT ;  /* 0xfffffffc04047812 */ /* 0x000fc800078ec0ff */
[----:B------:R-:W-:Y:S01]  /*03a0*/  IADD3 R20, PT, PT, -R4, RZ, RZ ;  /* 0x000000ff04147210 */ /* 0x000fe20007ffe1ff */
[----:B0-----:R-:W-:-:S05]  /*03b0*/  IMAD R19, R14, UR6, R13 ;  /* 0x000000060e137c24 */ /* 0x001fca000f8e020d */
[----:B------:R-:W-:-:S07]  /*03c0*/  LEA R19, R19, R19, 0x1 ;  /* 0x0000001313137211 */ /* 0x000fce00078e08ff */
.L_x_4:
[----:B--2---:R-:W2:Y:S04]  /*03d0*/  LDG.E R22, desc[UR4][R2.64+0x4] ;  /* 0x0000040402167981 */ /* 0x004ea8000c1e1900 */
[----:B------:R-:W3:Y:S04]  /*03e0*/  LDG.E R21, desc[UR4][R2.64] ;  /* 0x0000000402157981 */ /* 0x000ee8000c1e1900 */
[----:B------:R-:W4:Y:S04]  /*03f0*/  LDG.E R24, desc[UR4][R2.64+0x8] ;  /* 0x0000080402187981 */ /* 0x000f28000c1e1900 */
[----:B------:R-:W5:Y:S01]  /*0400*/  LDG.E R26, desc[UR4][R2.64+0xc] ;  /* 0x00000c04021a7981 */ /* 0x000f62000c1e1900 */
[----:B------:R-:W-:-:S05]  /*0410*/  I2FP.F32.U32 R5, R17 ;  /* 0x0000001100057245 */ /* 0x000fca0000201000 */
[----:B------:R-:W-:-:S04]  /*0420*/  FADD R4, -R6, R5 ;  /* 0x0000000506047221 */ /* 0x000fc80000000100 */
[-C--:B------:R-:W-:Y:S01]  /*0430*/  FMUL R5, R15, R4.reuse ;  /* 0x000000040f057220 */ /* 0x080fe20000400000 */
[----:B------:R-:W-:-:S03]  /*0440*/  FMUL R4, R4, R4 ;  /* 0x0000000404047220 */ /* 0x000fc60000400000 */
[----:B--2---:R-:W-:-:S04]  /*0450*/  FMUL R23, R5, R22 ;  /* 0x0000001605177220 */ /* 0x004fc80000400000 */
[----:B---3--:R-:W-:-:S04]  /*0460*/  FFMA R4, R4, R21, R23 ;  /* 0x0000001504047223 */ /* 0x008fc80000000017 */
[----:B----4-:R-:W-:-:S04]  /*0470*/  FFMA R5, R5, R24, R4 ;  /* 0x0000001805057223 */ /* 0x010fc80000000004 */
[----:B-----5:R-:W-:-:S04]  /*0480*/  FFMA R5, R26, R18, R5 ;  /* 0x000000121a057223 */ /* 0x020fc80000000005 */
[----:B------:R-:W-:-:S04]  /*0490*/  FMUL R5, R5, -0.5 ;  /* 0xbf00000005057820 */ /* 0x000fc80000400000 */
[----:B------:R-:W-:Y:S02]  /*04a0*/  FMUL R21, R5, 1.4426950216293334961 ;  /* 0x3fb8aa3b05157820 */ /* 0x000fe40000400000 */
[----:B------:R-:W0:Y:S03]  /*04b0*/  LDC.64 R4, c[0x0][0x380] ;  /* 0x0000e000ff047b82 */ /* 0x000e260000000a00 */
[----:B------:R-:W-:-:S13]  /*04c0*/  FSETP.GEU.AND P0, PT, R21, -126, PT ;  /* 0xc2fc00001500780b */ /* 0x000fda0003f0e000 */
[----:B------:R-:W-:-:S04]  /*04d0*/  @!P0 FMUL R21, R21, 0.5 ;  /* 0x3f00000015158820 */ /* 0x000fc80000400000 */
[----:B------:R-:W1:Y:S01]  /*04e0*/  MUFU.EX2 R22, R21 ;  /* 0x0000001500167308 */ /* 0x000e620000000800 */
[----:B0-----:R-:W-:-:S04]  /*04f0*/  IMAD.WIDE R4, R19, 0x4, R4 ;  /* 0x0000000413047825 */ /* 0x001fc800078e0204 */
[----:B-1----:R-:W-:-:S04]  /*0500*/  @!P0 FMUL R22, R22, R22 ;  /* 0x0000001616168220 */ /* 0x002fc80000400000 */
[----:B------:R-:W-:-:S04]  /*0510*/  FMUL R23, R11, R22 ;  /* 0x000000160b177220 */ /* 0x000fc80000400000 */
[-C--:B------:R-:W-:Y:S01]  /*0520*/  FMUL R25, R8, R23.reuse ;  /* 0x0000001708197220 */ /* 0x080fe20000400000 */
[-C--:B------:R-:W-:Y:S01]  /*0530*/  FMUL R27, R9, R23.reuse ;  /* 0x00000017091b7220 */ /* 0x080fe20000400000 */
[----:B------:R-:W-:-:S03]  /*0540*/  FMUL R29, R10, R23 ;  /* 0x000000170a1d7220 */ /* 0x000fc60000400000 */
[----:B------:R0:W-:Y:S04]  /*0550*/  REDG.E.ADD.F32.FTZ.RN.STRONG.GPU desc[UR4][R4.64], R25 ;  /* 0x00000019040079a6 */ /* 0x0001e8000c12f304 */
[----:B------:R1:W-:Y:S04]  /*0560*/  REDG.E.ADD.F32.FTZ.RN.STRONG.GPU desc[UR4][R4.64+0x4], R27 ;  /* 0x0000041b040079a6 */ /* 0x0003e8000c12f304 */
[----:B------:R2:W-:Y:S04]  /*0570*/  REDG.E.ADD.F32.FTZ.RN.STRONG.GPU desc[UR4][R4.64+0x8], R29 ;  /* 0x0000081d040079a6 */ /* 0x0005e8000c12f304 */
[----:B------:R-:W0:Y:S04]  /*0580*/  LDG.E R28, desc[UR4][R2.64+0x4] ;  /* 0x00000404021c7981 */ /* 0x000e28000c1e1900 */
[----:B------:R-:W3:Y:S04]  /*0590*/  LDG.E R23, desc[UR4][R2.64] ;  /* 0x0000000402177981 */ /* 0x000ee8000c1e1900 */
[----:B------:R-:W4:Y:S04]  /*05a0*/  LDG.E R22, desc[UR4][R2.64+0x8] ;  /* 0x0000080402167981 */ /* 0x000f28000c1e1900 */
[----:B------:R-:W5:Y:S01]  /*05b0*/  LDG.E R21, desc[UR4][R2.64+0xc] ;  /* 0x00000c0402157981 */ /* 0x000f62000c1e1900 */
[----:B------:R-:W-:-:S04]  /*05c0*/  IADD3 R24, PT, PT, R17, 0x1, RZ ;  /* 0x0000000111187810 */ /* 0x000fc80007ffe0ff */
[----:B------:R-:W-:-:S05]  /*05d0*/  I2FP.F32.U32 R24, R24 ;  /* 0x0000001800187245 */ /* 0x000fca0000201000 */
[----:B------:R-:W-:-:S04]  /*05e0*/  FADD R24, -R6, R24 ;  /* 0x0000001806187221 */ /* 0x000fc80000000100 */
[-C--:B------:R-:W-:Y:S01]  /*05f0*/  FMUL R26, R15, R24.reuse ;  /* 0x000000180f1a7220 */ /* 0x080fe20000400000 */
[----:B------:R-:W-:-:S03]  /*0600*/  FMUL R24, R24, R24 ;  /* 0x0000001818187220 */ /* 0x000fc60000400000 */
[----:B0-----:R-:W-:-:S04]  /*0610*/  FMUL R25, R26, R28 ;  /* 0x0000001c1a197220 */ /* 0x001fc80000400000 */
[----:B---3--:R-:W-:-:S04]  /*0620*/  FFMA R23, R24, R23, R25 ;  /* 0x0000001718177223 */ /* 0x008fc80000000019 */
[----:B----4-:R-:W-:-:S04]  /*0630*/  FFMA R23, R26, R22, R23 ;  /* 0x000000161a177223 */ /* 0x010fc80000000017 */
[----:B-----5:R-:W-:-:S04]  /*0640*/  FFMA R21, R18, R21, R23 ;  /* 0x0000001512157223 */ /* 0x020fc80000000017 */
[----:B------:R-:W-:-:S04]  /*0650*/  FMUL R21, R21, -0.5 ;  /* 0xbf00000015157820 */ /* 0x000fc80000400000 */
[----:B------:R-:W-:-:S05]  /*0660*/  FMUL R21, R21, 1.4426950216293334961 ;  /* 0x3fb8aa3b15157820 */ /* 0x000fca0000400000 */
[----:B------:R-:W-:-:S13]  /*0670*/  FSETP.GEU.AND P0, PT, R21, -126, PT ;  /* 0xc2fc00001500780b */ /* 0x000fda0003f0e000 */
[----:B------:R-:W-:-:S04]  /*0680*/  @!P0 FMUL R21, R21, 0.5 ;  /* 0x3f00000015158820 */ /* 0x000fc80000400000 */
[----:B------:R-:W0:Y:S02]  /*0690*/  MUFU.EX2 R22, R21 ;  /* 0x0000001500167308 */ /* 0x000e240000000800 */
[----:B0-----:R-:W-:-:S04]  /*06a0*/  @!P0 FMUL R22, R22, R22 ;  /* 0x0000001616168220 */ /* 0x001fc80000400000 */
[----:B------:R-:W-:-:S04]  /*06b0*/  FMUL R23, R11, R22 ;  /* 0x000000160b177220 */ /* 0x000fc80000400000 */
[-C--:B------:R-:W-:Y:S01]  /*06c0*/  FMUL R25, R8, R23.reuse ;  /* 0x0000001708197220 */ /* 0x080fe20000400000 */
[-C--:B-1----:R-:W-:Y:S01]  /*06d0*/  FMUL R27, R9, R23.reuse ;  /* 0x00000017091b7220 */ /* 0x082fe20000400000 */
[----:B--2---:R-:W-:-:S03]  /*06e0*/  FMUL R29, R10, R23 ;  /* 0x000000170a1d7220 */ /* 0x004fc60000400000 */
        /* <DEDUP_REMOVED lines=37> */
[----:B------:R-:W-:Y:S01]  /*0940*/  FMUL R24, R24, R24 ;  /* 0x0000001818187220 */ /* 0x000fe20000400000 */
[----:B------:R-:W-:Y:S02]  /*0950*/  IADD3 R20, PT, PT, R20, 0x4, RZ ;  /* 0x0000000414147810 */ /* 0x000fe40007ffe0ff */
[----:B------:R-:W-:Y:S02]  /*0960*/  IADD3 R17, PT, PT, R17, 0x4, RZ ;  /* 0x0000000411117810 */ /* 0x000fe40007ffe0ff */
[----:B------:R-:W-:Y:S01]  /*0970*/  IADD3 R19, PT, PT, R19, 0xc, RZ ;  /* 0x0000000c13137810 */ /* 0x000fe20007ffe0ff */
        /* <DEDUP_REMOVED lines=9> */
[----:B0-----:R-:W-:Y:S01]  /*0a10*/  @!P0 FMUL R22, R22, R22 ;  /* 0x0000001616168220 */ /* 0x001fe20000400000 */
[----:B------:R-:W-:-:S03]  /*0a20*/  ISETP.NE.AND P0, PT, R20, RZ, PT ;  /* 0x000000ff1400720c */ /* 0x000fc60003f05270 */
[----:B------:R-:W-:-:S04]  /*0a30*/  FMUL R23, R11, R22 ;  /* 0x000000160b177220 */ /* 0x000fc80000400000 */
[-C--:B------:R-:W-:Y:S01]  /*0a40*/  FMUL R25, R8, R23.reuse ;  /* 0x0000001708197220 */ /* 0x080fe20000400000 */
[-C--:B-1----:R-:W-:Y:S01]  /*0a50*/  FMUL R27, R9, R23.reuse ;  /* 0x00000017091b7220 */ /* 0x082fe20000400000 */
[----:B------:R-:W-:-:S03]  /*0a60*/  FMUL R23, R10, R23 ;  /* 0x000000170a177220 */ /* 0x000fc60000400000 */
[----:B------:R2:W-:Y:S04]  /*0a70*/  REDG.E.ADD.F32.FTZ.RN.STRONG.GPU desc[UR4][R4.64+0x24], R25 ;  /* 0x00002419040079a6 */ /* 0x0005e8000c12f304 */
[----:B------:R2:W-:Y:S04]  /*0a80*/  REDG.E.ADD.F32.FTZ.RN.STRONG.GPU desc[UR4][R4.64+0x28], R27 ;  /* 0x0000281b040079a6 */ /* 0x0005e8000c12f304 */
[----:B------:R2:W-:Y:S01]  /*0a90*/  REDG.E.ADD.F32.FTZ.RN.STRONG.GPU desc[UR4][R4.64+0x2c], R23 ;  /* 0x00002c17040079a6 */ /* 0x0005e2000c12f304 */
[----:B------:R-:W-:Y:S05]  /*0aa0*/  @P0 BRA `(.L_x_4) ;  /* 0xfffffff800480947 */ /* 0x000fea000383ffff */
.L_x_3:
[----:B------:R-:W-:Y:S05]  /*0ab0*/  BSYNC.RECONVERGENT B1 ;  /* 0x0000000000017941 */ /* 0x000fea0003800200 */
.L_x_2:
[----:B--2---:R-:W-:-:S04]  /*0ac0*/  IADD3 R4, PT, PT, R16, 0x1, RZ ;  /* 0x0000000110047810 */ /* 0x004fc80007ffe0ff */
[----:B------:R-:W-:-:S13]  /*0ad0*/  LOP3.LUT P0, R4, R4, 0x3, RZ, 0xc0, !PT ;  /* 0x0000000304047812 */ /* 0x000fda000780c0ff */
[----:B------:R-:W-:Y:S05]  /*0ae0*/  @!P0 BRA `(.L_x_1) ;  /* 0x00000004007c8947 */ /* 0x000fea0003800000 */
[----:B------:R-:W-:Y:S01]  /*0af0*/  ISETP.NE.AND P1, PT, R4, 0x1, PT ;  /* 0x000000010400780c */ /* 0x000fe20003f25270 */
[----:B------:R-:W-:Y:S01]  /*0b00*/  BSSY.RECONVERGENT B1, `(.L_x_5) ;  /* 0x000003e000017945 */ /* 0x000fe20003800200 */
[----:B------:R-:W-:-:S04]  /*0b10*/  LOP3.LUT R16, R16, 0x1, RZ, 0xc0, !PT ;  /* 0x0000000110107812 */ /* 0x000fc800078ec0ff */
[----:B------:R-:W-:Y:S01]  /*0b20*/  ISETP.NE.U32.AND P0, PT, R16, 0x1, PT ;  /* 0x000000011000780c */ /* 0x000fe20003f05070 */
[----:B------:R-:W-:-:S06]  /*0b30*/  FMUL R16, R15, R15 ;  /* 0x0000000f0f107220 */ /* 0x000fcc0000400000 */
[----:B------:R-:W-:Y:S06]  /*0b40*/  @!P1 BRA `(.L_x_6) ;  /* 0x0000000000e49947 */ /* 0x000fec0003800000 */
[----:B------:R-:W2:Y:S04]  /*0b50*/  LDG.E R18, desc[UR4][R2.64+0x4] ;  /* 0x0000040402127981 */ /* 0x000ea8000c1e1900 */
[----:B------:R-:W3:Y:S04]  /*0b60*/  LDG.E R19, desc[UR4][R2.64] ;  /* 0x0000000402137981 */ /* 0x000ee8000c1e1900 */
[----:B------:R-:W4:Y:S04]  /*0b70*/  LDG.E R20, desc[UR4][R2.64+0x8] ;  /* 0x0000080402147981 */ /* 0x000f28000c1e1900 */
[----:B------:R-:W5:Y:S01]  /*0b80*/  LDG.E R22, desc[UR4][R2.64+0xc] ;  /* 0x00000c0402167981 */ /* 0x000f62000c1e1900 */
[----:B------:R-:W-:Y:S01]  /*0b90*/  I2FP.F32.U32 R5, R17 ;  /* 0x0000001100057245 */ /* 0x000fe20000201000 */
[----:B------:R-:W0:Y:S04]  /*0ba0*/  LDCU UR6, c[0x0][0x3a8] ;  /* 0x00007500ff0677ac */ /* 0x000e280008000800 */
[----:B------:R-:W-:-:S04]  /*0bb0*/  FADD R4, -R6, R5 ;  /* 0x0000000506047221 */ /* 0x000fc80000000100 */
[-C--:B------:R-:W-:Y:S01]  /*0bc0*/  FMUL R5, R15, R4.reuse ;  /* 0x000000040f057220 */ /* 0x080fe20000400000 */
[----:B------:R-:W-:-:S03]  /*0bd0*/  FMUL R4, R4, R4 ;  /* 0x0000000404047220 */ /* 0x000fc60000400000 */
[----:B--2---:R-:W-:-:S04]  /*0be0*/  FMUL R21, R5, R18 ;  /* 0x0000001205157220 */ /* 0x004fc80000400000 */
[----:B---3--:R-:W-:Y:S01]  /*0bf0*/  FFMA R4, R4, R19, R21 ;  /* 0x0000001304047223 */ /* 0x008fe20000000015 */
[----:B0-----:R-:W-:-:S03]  /*0c00*/  IMAD R19, R14, UR6, R17 ;  /* 0x000000060e137c24 */ /* 0x001fc6000f8e0211 */
[----:B----4-:R-:W-:Y:S02]  /*0c10*/  FFMA R5, R5, R20, R4 ;  /* 0x0000001405057223 */ /* 0x010fe40000000004 */
[----:B------:R-:W-:Y:S02]  /*0c20*/  LEA R21, R19, R19, 0x1 ;  /* 0x0000001313157211 */ /* 0x000fe400078e08ff */
        /* <DEDUP_REMOVED lines=13> */
[----:B------:R-:W-:Y:S04]  /*0d00*/  REDG.E.ADD.F32.FTZ.RN.STRONG.GPU desc[UR4][R4.64], R21 ;  /* 0x00000015040079a6 */ /* 0x000fe8000c12f304 */
[----:B------:R-:W-:Y:S04]  /*0d10*/  REDG.E.ADD.F32.FTZ.RN.STRONG.GPU desc[UR4][R4.64+0x4], R23 ;  /* 0x00000417040079a6 */ /* 0x000fe8000c12f304 */
[----:B------:R0:W-:Y:S04]  /*0d20*/  REDG.E.ADD.F32.FTZ.RN.STRONG.GPU desc[UR4][R4.64+0x8], R19 ;  /* 0x00000813040079a6 */ /* 0x0001e8000c12f304 */
[----:B------:R-:W2:Y:S04]  /*0d30*/  LDG.E R29, desc[UR4][R2.64+0x4] ;  /* 0x00000404021d7981 */ /* 0x000ea8000c1e1900 */
        /* <DEDUP_REMOVED lines=13> */
[----:B------:R-:W-:-:S05]  /*0e10*/  FMUL R24, R24, 1.4426950216293334961 ;  /* 0x3fb8aa3b18187820 */ /* 0x000fca0000400000 */
[----:B------:R-:W-:-:S13]  /*0e20*/  FSETP.GEU.AND P1, PT, R24, -126, PT ;  /* 0xc2fc00001800780b */ /* 0x000fda0003f2e000 */
[----:B------:R-:W-:-:S04]  /*0e30*/  @!P1 FMUL R24, R24, 0.5 ;  /* 0x3f00000018189820 */ /* 0x000fc80000400000 */
[----:B------:R-:W1:Y:S02]  /*0e40*/  MUFU.EX2 R18, R24 ;  /* 0x0000001800127308 */ /* 0x000e640000000800 */
[----:B-1----:R-:W-:-:S04]  /*0e50*/  @!P1 FMUL R18, R18, R18 ;  /* 0x0000001212129220 */ /* 0x002fc80000400000 */
[----:B0-----:R-:W-:-:S04]  /*0e60*/  FMUL R19, R11, R18 ;  /* 0x000000120b137220 */ /* 0x001fc80000400000 */
[-C--:B------:R-:W-:Y:S01]  /*0e70*/  FMUL R21, R8, R19.reuse ;  /* 0x0000001308157220 */ /* 0x080fe20000400000 */
[-C--:B------:R-:W-:Y:S01]  /*0e80*/  FMUL R23, R9, R19.reuse ;  /* 0x0000001309177220 */ /* 0x080fe20000400000 */
[----:B------:R-:W-:-:S03]  /*0e90*/  FMUL R19, R10, R19 ;  /* 0x000000130a137220 */ /* 0x000fc60000400000 */
[----:B------:R0:W-:Y:S04]  /*0ea0*/  REDG.E.ADD.F32.FTZ.RN.STRONG.GPU desc[UR4][R4.64+0xc], R21 ;  /* 0x00000c15040079a6 */ /* 0x0001e8000c12f304 */
[----:B------:R0:W-:Y:S04]  /*0eb0*/  REDG.E.ADD.F32.FTZ.RN.STRONG.GPU desc[UR4][R4.64+0x10], R23 ;  /* 0x00001017040079a6 */ /* 0x0001e8000c12f304 */
[----:B------:R0:W-:Y:S01]  /*0ec0*/  REDG.E.ADD.F32.FTZ.RN.STRONG.GPU desc[UR4][R4.64+0x14], R19 ;  /* 0x00001413040079a6 */ /* 0x0001e2000c12f304 */
[----:B------:R-:W-:-:S07]  /*0ed0*/  IADD3 R17, PT, PT, R17, 0x2, RZ ;  /* 0x0000000211117810 */ /* 0x000fce0007ffe0ff */
.L_x_6:
[----:B------:R-:W-:Y:S05]  /*0ee0*/  BSYNC.RECONVERGENT B1 ;  /* 0x0000000000017941 */ /* 0x000fea0003800200 */
.L_x_5:
[----:B------:R-:W-:Y:S05]  /*0ef0*/  @!P0 BRA `(.L_x_1) ;  /* 0x0000000000788947 */ /* 0x000fea0003800000 */
[----:B------:R-:W2:Y:S04]  /*0f00*/  LDG.E R18, desc[UR4][R2.64+0x4] ;  /* 0x0000040402127981 */ /* 0x000ea8000c1e1900 */
[----:B0-----:R-:W3:Y:S04]  /*0f10*/  LDG.E R19, desc[UR4][R2.64] ;  /* 0x0000000402137981 */ /* 0x001ee8000c1e1900 */
[----:B------:R-:W4:Y:S04]  /*0f20*/  LDG.E R20, desc[UR4][R2.64+0x8] ;  /* 0x0000080402147981 */ /* 0x000f28000c1e1900 */
[----:B------:R-:W5:Y:S01]  /*0f30*/  LDG.E R21, desc[UR4][R2.64+0xc] ;  /* 0x00000c0402157981 */ /* 0x000f62000c1e1900 */
[----:B------:R-:W-:Y:S01]  /*0f40*/  I2FP.F32.U32 R5, R17 ;  /* 0x0000001100057245 */ /* 0x000fe20000201000 */
[----:B------:R-:W0:Y:S04]  /*0f50*/  LDCU UR6, c[0x0][0x3a8] ;  /* 0x00007500ff0677ac */ /* 0x000e280008000800 */
[----:B------:R-:W-:-:S04]  /*0f60*/  FADD R4, -R6, R5 ;  /* 0x0000000506047221 */ /* 0x000fc80000000100 */
[-C--:B------:R-:W-:Y:S01]  /*0f70*/  FMUL R15, R15, R4.reuse ;  /* 0x000000040f0f7220 */ /* 0x080fe20000400000 */
[----:B------:R-:W-:Y:S01]  /*0f80*/  FMUL R4, R4, R4 ;  /* 0x0000000404047220 */ /* 0x000fe20000400000 */
[----:B0-----:R-:W-:Y:S02]  /*0f90*/  IMAD R17, R14, UR6, R17 ;  /* 0x000000060e117c24 */ /* 0x001fe4000f8e0211 */
[----:B--2---:R-:W-:-:S04]  /*0fa0*/  FMUL R5, R15, R18 ;  /* 0x000000120f057220 */ /* 0x004fc80000400000 */
[----:B---3--:R-:W-:Y:S01]  /*0fb0*/  FFMA R4, R4, R19, R5 ;  /* 0x0000001304047223 */ /* 0x008fe20000000005 */
[----:B------:R-:W-:-:S03]  /*0fc0*/  LEA R19, R17, R17, 0x1 ;  /* 0x0000001111137211 */ /* 0x000fc600078e08ff */
[----:B----4-:R-:W-:Y:S02]  /*0fd0*/  FFMA R15, R15, R20, R4 ;  /* 0x000000140f0f7223 */ /* 0x010fe40000000004 */
[----:B------:R-:W0:Y:S02]  /*0fe0*/  LDC.64 R4, c[0x0][0x380] ;  /* 0x0000e000ff047b82 */ /* 0x000e240000000a00 */
[----:B-----5:R-:W-:-:S04]  /*0ff0*/  FFMA R15, R16, R21, R15 ;  /* 0x00000015100f7223 */ /* 0x020fc8000000000f */
[----:B------:R-:W-:-:S04]  /*1000*/  FMUL R15, R15, -0.5 ;  /* 0xbf0000000f0f7820 */ /* 0x000fc80000400000 */
[----:B------:R-:W-:-:S05]  /*1010*/  FMUL R15, R15, 1.4426950216293334961 ;  /* 0x3fb8aa3b0f0f7820 */ /* 0x000fca0000400000 */
[----:B------:R-:W-:Y:S01]  /*1020*/  FSETP.GEU.AND P0, PT, R15, -126, PT ;  /* 0xc2fc00000f00780b */ /* 0x000fe20003f0e000 */
[----:B0-----:R-:W-:-:S12]  /*1030*/  IMAD.WIDE R4, R19, 0x4, R4 ;  /* 0x0000000413047825 */ /* 0x001fd800078e0204 */
[----:B------:R-:W-:-:S04]  /*1040*/  @!P0 FMUL R15, R15, 0.5 ;  /* 0x3f0000000f0f8820 */ /* 0x000fc80000400000 */
[----:B------:R-:W0:Y:S02]  /*1050*/  MUFU.EX2 R16, R15 ;  /* 0x0000000f00107308 */ /* 0x000e240000000800 */
[----:B0-----:R-:W-:-:S04]  /*1060*/  @!P0 FMUL R16, R16, R16 ;  /* 0x0000001010108220 */ /* 0x001fc80000400000 */
[----:B------:R-:W-:-:S04]  /*1070*/  FMUL R17, R11, R16 ;  /* 0x000000100b117220 */ /* 0x000fc80000400000 */
[-C--:B------:R-:W-:Y:S01]  /*1080*/  FMUL R19, R8, R17.reuse ;  /* 0x0000001108137220 */ /* 0x080fe20000400000 */
[-C--:B------:R-:W-:Y:S01]  /*1090*/  FMUL R21, R9, R17.reuse ;  /* 0x0000001109157220 */ /* 0x080fe20000400000 */
[----:B------:R-:W-:-:S03]  /*10a0*/  FMUL R17, R10, R17 ;  /* 0x000000110a117220 */ /* 0x000fc60000400000 */
[----:B------:R1:W-:Y:S04]  /*10b0*/  REDG.E.ADD.F32.FTZ.RN.STRONG.GPU desc[UR4][R4.64], R19 ;  /* 0x00000013040079a6 */ /* 0x0003e8000c12f304 */
[----:B------:R1:W-:Y:S04]  /*10c0*/  REDG.E.ADD.F32.FTZ.RN.STRONG.GPU desc[UR4][R4.64+0x4], R21 ;  /* 0x00000415040079a6 */ /* 0x0003e8000c12f304 */
[----:B------:R1:W-:Y:S02]  /*10d0*/  REDG.E.ADD.F32.FTZ.RN.STRONG.GPU desc[UR4][R4.64+0x8], R17 ;  /* 0x00000811040079a6 */ /* 0x0003e4000c12f304 */
.L_x_1:
[----:B------:R-:W-:Y:S05]  /*10e0*/  BSYNC.RECONVERGENT B0 ;  /* 0x0000000000007941 */ /* 0x000fea0003800200 */
.L_x_0:
[C---:B------:R-:W-:Y:S02]  /*10f0*/  ISETP.NE.AND P0, PT, R14.reuse, R7, PT ;  /* 0x000000070e00720c */ /* 0x040fe40003f05270 */
[----:B------:R-:W-:-:S11]  /*1100*/  IADD3 R14, PT, PT, R14, 0x1, RZ ;  /* 0x000000010e0e7810 */ /* 0x000fd60007ffe0ff */
[----:B------:R-:W-:Y:S05]  /*1110*/  @P0 BRA `(.L_x_7) ;  /* 0xfffffff000640947 */ /* 0x000fea000383ffff */
[----:B------:R-:W-:Y:S05]  /*1120*/  EXIT ;  /* 0x000000000000794d */ /* 0x000fea0003800000 */
.L_x_8:
[----:B------:R-:W-:-:S00]  /*1130*/  BRA `(.L_x_8) ;  /* 0xfffffffc00fc7947 */ /* 0x000fc0000383ffff */
[----:B------:R-:W-:-:S00]  /*1140*/  NOP ;  /* 0x0000000000007918 */ /* 0x000fc00000000000 */
        /* <DEDUP_REMOVED lines=11> */
.L_x_9:


//--------------------- .nv.shared.reserved.0     --------------------------
	.section	.nv.shared.reserved.0,"aw",@nobits
	.weak		__nv_reservedSMEM_offset_0_alias
	.size		__nv_reservedSMEM_offset_0_alias, 0, 64
	.other		__nv_reservedSMEM_offset_0_alias,@"STO_CUDA_RESERVED_SHARED STV_DEFAULT"
__nv_reservedSMEM_offset_0_alias:
	.zero		0
	.zero		64


//--------------------- .nv.constant0._Z21gaussian_splat_kernelPfPKfS1_S1_S1_iiii --------------------------
	.section	.nv.constant0._Z21gaussian_splat_kernelPfPKfS1_S1_S1_iiii,"a",@progbits
	.sectionflags	@""
	.align	4
.nv.constant0._Z21gaussian_splat_kernelPfPKfS1_S1_S1_iiii:
	.zero		952


//--------------------- SYMBOLS --------------------------

	.type		.nv.reservedSmem.offset0,@object
	.size		.nv.reservedSmem.offset0,0x4
